//
// Generated by NVIDIA NVVM Compiler
//
// Compiler Build ID: CL-36424714
// Cuda compilation tools, release 13.0, V13.0.88
// Based on NVVM 20.0.0
//

.version 9.0
.target sm_100
.address_size 64

	// .globl	_Z10stencil_1DPiS_ii
.const .align 4 .b8 stencil[20] = {1, 0, 0, 0, 2, 0, 0, 0, 3, 0, 0, 0, 4, 0, 0, 0, 5};

.visible .entry _Z10stencil_1DPiS_ii(
	.param .u64 .ptr .align 1 _Z10stencil_1DPiS_ii_param_0,
	.param .u64 .ptr .align 1 _Z10stencil_1DPiS_ii_param_1,
	.param .u32 _Z10stencil_1DPiS_ii_param_2,
	.param .u32 _Z10stencil_1DPiS_ii_param_3
)
{
	.reg .pred 	%p<53>;
	.reg .b32 	%r<144>;
	.reg .b64 	%rd<51>;

	ld.param.u64 	%rd7, [_Z10stencil_1DPiS_ii_param_0];
	ld.param.u64 	%rd6, [_Z10stencil_1DPiS_ii_param_1];
	ld.param.u32 	%r73, [_Z10stencil_1DPiS_ii_param_2];
	ld.param.u32 	%r74, [_Z10stencil_1DPiS_ii_param_3];
	cvta.to.global.u64 	%rd1, %rd7;
	mov.u32 	%r76, %ctaid.x;
	mov.u32 	%r77, %ntid.x;
	mov.u32 	%r78, %tid.x;
	mad.lo.s32 	%r1, %r76, %r77, %r78;
	setp.lt.s32 	%p1, %r74, 0;
	mov.b32 	%r137, 0;
	@%p1 bra 	$L__BB0_39;
	neg.s32 	%r135, %r74;
	setp.lt.u32 	%p2, %r74, 4;
	mov.b32 	%r136, 0;
	mov.u32 	%r137, %r136;
	@%p2 bra 	$L__BB0_21;
	shl.b32 	%r81, %r74, 1;
	or.b32  	%r3, %r81, 1;
	sub.s32 	%r118, 3, %r74;
	sub.s32 	%r117, %r1, %r74;
	mov.u64 	%rd9, stencil;
	add.s64 	%rd50, %rd9, 16;
	and.b32  	%r136, %r3, -8;
	neg.s32 	%r116, %r136;
	mov.b32 	%r137, 0;
$L__BB0_3:
	.pragma "nounroll";
	setp.lt.s32 	%p3, %r117, 0;
	setp.ge.s32 	%p4, %r117, %r73;
	or.pred  	%p5, %p3, %p4;
	@%p5 bra 	$L__BB0_5;
	mul.wide.u32 	%rd10, %r117, 4;
	add.s64 	%rd11, %rd1, %rd10;
	ld.global.u32 	%r83, [%rd11];
	ld.const.u32 	%r84, [%rd50+-16];
	mad.lo.s32 	%r137, %r84, %r83, %r137;
$L__BB0_5:
	add.s32 	%r13, %r117, 1;
	setp.lt.s32 	%p6, %r13, 0;
	setp.ge.s32 	%p7, %r13, %r73;
	or.pred  	%p8, %p6, %p7;
	@%p8 bra 	$L__BB0_7;
	mul.wide.u32 	%rd12, %r13, 4;
	add.s64 	%rd13, %rd1, %rd12;
	ld.global.u32 	%r85, [%rd13];
	ld.const.u32 	%r86, [%rd50+-12];
	mad.lo.s32 	%r137, %r86, %r85, %r137;
$L__BB0_7:
	add.s32 	%r16, %r117, 2;
	setp.lt.s32 	%p9, %r16, 0;
	setp.ge.s32 	%p10, %r16, %r73;
	or.pred  	%p11, %p9, %p10;
	@%p11 bra 	$L__BB0_9;
	mul.wide.u32 	%rd14, %r16, 4;
	add.s64 	%rd15, %rd1, %rd14;
	ld.global.u32 	%r87, [%rd15];
	ld.const.u32 	%r88, [%rd50+-8];
	mad.lo.s32 	%r137, %r88, %r87, %r137;
$L__BB0_9:
	add.s32 	%r19, %r117, 3;
	setp.lt.s32 	%p12, %r19, 0;
	setp.ge.s32 	%p13, %r19, %r73;
	or.pred  	%p14, %p12, %p13;
	@%p14 bra 	$L__BB0_11;
	mul.wide.u32 	%rd16, %r19, 4;
	add.s64 	%rd17, %rd1, %rd16;
	ld.global.u32 	%r89, [%rd17];
	ld.const.u32 	%r90, [%rd50+-4];
	mad.lo.s32 	%r137, %r90, %r89, %r137;
$L__BB0_11:
	add.s32 	%r22, %r117, 4;
	setp.lt.s32 	%p15, %r22, 0;
	setp.ge.s32 	%p16, %r22, %r73;
	or.pred  	%p17, %p15, %p16;
	@%p17 bra 	$L__BB0_13;
	mul.wide.u32 	%rd18, %r22, 4;
	add.s64 	%rd19, %rd1, %rd18;
	ld.global.u32 	%r91, [%rd19];
	ld.const.u32 	%r92, [%rd50];
	mad.lo.s32 	%r137, %r92, %r91, %r137;
$L__BB0_13:
	add.s32 	%r25, %r117, 5;
	setp.lt.s32 	%p18, %r25, 0;
	setp.ge.s32 	%p19, %r25, %r73;
	or.pred  	%p20, %p18, %p19;
	@%p20 bra 	$L__BB0_15;
	mul.wide.u32 	%rd20, %r25, 4;
	add.s64 	%rd21, %rd1, %rd20;
	ld.global.u32 	%r93, [%rd21];
	ld.const.u32 	%r94, [%rd50+4];
	mad.lo.s32 	%r137, %r94, %r93, %r137;
$L__BB0_15:
	add.s32 	%r28, %r117, 6;
	setp.lt.s32 	%p21, %r28, 0;
	setp.ge.s32 	%p22, %r28, %r73;
	or.pred  	%p23, %p21, %p22;
	@%p23 bra 	$L__BB0_17;
	mul.wide.u32 	%rd22, %r28, 4;
	add.s64 	%rd23, %rd1, %rd22;
	ld.global.u32 	%r95, [%rd23];
	ld.const.u32 	%r96, [%rd50+8];
	mad.lo.s32 	%r137, %r96, %r95, %r137;
$L__BB0_17:
	add.s32 	%r31, %r117, 7;
	setp.lt.s32 	%p24, %r31, 0;
	setp.ge.s32 	%p25, %r31, %r73;
	or.pred  	%p26, %p24, %p25;
	@%p26 bra 	$L__BB0_19;
	mul.wide.u32 	%rd24, %r31, 4;
	add.s64 	%rd25, %rd1, %rd24;
	ld.global.u32 	%r97, [%rd25];
	ld.const.u32 	%r98, [%rd50+12];
	mad.lo.s32 	%r137, %r98, %r97, %r137;
$L__BB0_19:
	add.s32 	%r118, %r118, 8;
	add.s32 	%r117, %r117, 8;
	add.s32 	%r116, %r116, 8;
	add.s64 	%rd50, %rd50, 32;
	setp.ne.s32 	%p27, %r116, 0;
	@%p27 bra 	$L__BB0_3;
	add.s32 	%r135, %r118, -3;
$L__BB0_21:
	shl.b32 	%r99, %r74, 1;
	and.b32  	%r100, %r99, 6;
	setp.lt.u32 	%p28, %r100, 3;
	@%p28 bra 	$L__BB0_31;
	add.s32 	%r42, %r135, %r1;
	setp.lt.s32 	%p29, %r42, 0;
	setp.ge.s32 	%p30, %r42, %r73;
	mul.wide.u32 	%rd26, %r136, 4;
	mov.u64 	%rd27, stencil;
	add.s64 	%rd4, %rd27, %rd26;
	or.pred  	%p31, %p29, %p30;
	@%p31 bra 	$L__BB0_24;
	mul.wide.u32 	%rd28, %r42, 4;
	add.s64 	%rd29, %rd1, %rd28;
	ld.global.u32 	%r101, [%rd29];
	ld.const.u32 	%r102, [%rd4];
	mad.lo.s32 	%r137, %r102, %r101, %r137;
$L__BB0_24:
	add.s32 	%r45, %r42, 1;
	setp.lt.s32 	%p32, %r45, 0;
	setp.ge.s32 	%p33, %r45, %r73;
	or.pred  	%p34, %p32, %p33;
	@%p34 bra 	$L__BB0_26;
	mul.wide.u32 	%rd30, %r45, 4;
	add.s64 	%rd31, %rd1, %rd30;
	ld.global.u32 	%r103, [%rd31];
	ld.const.u32 	%r104, [%rd4+4];
	mad.lo.s32 	%r137, %r104, %r103, %r137;
$L__BB0_26:
	add.s32 	%r48, %r42, 2;
	setp.lt.s32 	%p35, %r48, 0;
	setp.ge.s32 	%p36, %r48, %r73;
	or.pred  	%p37, %p35, %p36;
	@%p37 bra 	$L__BB0_28;
	mul.wide.u32 	%rd32, %r48, 4;
	add.s64 	%rd33, %rd1, %rd32;
	ld.global.u32 	%r105, [%rd33];
	ld.const.u32 	%r106, [%rd4+8];
	mad.lo.s32 	%r137, %r106, %r105, %r137;
$L__BB0_28:
	add.s32 	%r51, %r42, 3;
	setp.lt.s32 	%p38, %r51, 0;
	setp.ge.s32 	%p39, %r51, %r73;
	or.pred  	%p40, %p38, %p39;
	@%p40 bra 	$L__BB0_30;
	mul.wide.u32 	%rd34, %r51, 4;
	add.s64 	%rd35, %rd1, %rd34;
	ld.global.u32 	%r107, [%rd35];
	ld.const.u32 	%r108, [%rd4+12];
	mad.lo.s32 	%r137, %r108, %r107, %r137;
$L__BB0_30:
	add.s32 	%r136, %r136, 4;
	add.s32 	%r135, %r135, 4;
$L__BB0_31:
	and.b32  	%r109, %r74, 1;
	setp.eq.b32 	%p41, %r109, 1;
	not.pred 	%p42, %p41;
	@%p42 bra 	$L__BB0_37;
	add.s32 	%r59, %r135, %r1;
	setp.lt.s32 	%p43, %r59, 0;
	setp.ge.s32 	%p44, %r59, %r73;
	mul.wide.u32 	%rd36, %r136, 4;
	mov.u64 	%rd37, stencil;
	add.s64 	%rd5, %rd37, %rd36;
	or.pred  	%p45, %p43, %p44;
	@%p45 bra 	$L__BB0_34;
	mul.wide.u32 	%rd38, %r59, 4;
	add.s64 	%rd39, %rd1, %rd38;
	ld.global.u32 	%r110, [%rd39];
	ld.const.u32 	%r111, [%rd5];
	mad.lo.s32 	%r137, %r111, %r110, %r137;
$L__BB0_34:
	add.s32 	%r62, %r59, 1;
	setp.lt.s32 	%p46, %r62, 0;
	setp.ge.s32 	%p47, %r62, %r73;
	or.pred  	%p48, %p46, %p47;
	@%p48 bra 	$L__BB0_36;
	mul.wide.u32 	%rd40, %r62, 4;
	add.s64 	%rd41, %rd1, %rd40;
	ld.global.u32 	%r112, [%rd41];
	ld.const.u32 	%r113, [%rd5+4];
	mad.lo.s32 	%r137, %r113, %r112, %r137;
$L__BB0_36:
	add.s32 	%r136, %r136, 2;
	add.s32 	%r135, %r135, 2;
$L__BB0_37:
	add.s32 	%r70, %r135, %r1;
	setp.lt.s32 	%p49, %r70, 0;
	setp.ge.s32 	%p50, %r70, %r73;
	or.pred  	%p51, %p49, %p50;
	@%p51 bra 	$L__BB0_39;
	mul.wide.u32 	%rd42, %r70, 4;
	add.s64 	%rd43, %rd1, %rd42;
	ld.global.u32 	%r114, [%rd43];
	mul.wide.u32 	%rd44, %r136, 4;
	mov.u64 	%rd45, stencil;
	add.s64 	%rd46, %rd45, %rd44;
	ld.const.u32 	%r115, [%rd46];
	mad.lo.s32 	%r137, %r115, %r114, %r137;
$L__BB0_39:
	setp.ge.s32 	%p52, %r1, %r73;
	@%p52 bra 	$L__BB0_41;
	cvta.to.global.u64 	%rd47, %rd6;
	mul.wide.s32 	%rd48, %r1, 4;
	add.s64 	%rd49, %rd47, %rd48;
	st.global.u32 	[%rd49], %r137;
$L__BB0_41:
	ret;

}


// ===== COMPILED SASS (sm_100) =====

	.target	sm_100

	.elftype	@"ET_EXEC"


//--------------------- .note.nv.tkinfo           --------------------------
	.section	.note.nv.tkinfo,"",@"SHT_NOTE"
	.sectionflags	@"SHF_NOTE_NV_TKINFO"
	.tkinfo
        /*0018*/ 	.word	0x00000002
        /*0030*/ 	.string	""
        /*0030*/ 	.string	"ptxas"
        /*0030*/ 	.string	"Cuda compilation tools, release 13.0, V13.0.88"
        /*0030*/ 	.string	"Build cuda_13.0.r13.0/compiler.36424714_0"
        /*0030*/ 	.string	"-arch sm_100 -m 64 "



//--------------------- .note.nv.cuinfo           --------------------------
	.section	.note.nv.cuinfo,"",@"SHT_NOTE"
	.sectionflags	@"SHF_NOTE_NV_CUINFO"
        /*0018*/ 	.short	0x0002
        /*001a*/ 	.short	0x0064
        /*001c*/ 	.short	0x0082
	.zero		2


//--------------------- .nv.info                  --------------------------
	.section	.nv.info,"",@"SHT_CUDA_INFO"
	.align	4


	//----- nvinfo : EIATTR_REGCOUNT
	.align		4
        /*0000*/ 	.byte	0x04, 0x2f
        /*0002*/ 	.short	(.L_2 - .L_1)
	.align		4
.L_1:
        /*0004*/ 	.word	index@(_Z10stencil_1DPiS_ii)
        /*0008*/ 	.word	0x00000020


	//----- nvinfo : EIATTR_FRAME_SIZE
	.align		4
.L_2:
        /*000c*/ 	.byte	0x04, 0x11
        /*000e*/ 	.short	(.L_4 - .L_3)
	.align		4
.L_3:
        /*0010*/ 	.word	index@(_Z10stencil_1DPiS_ii)
        /*0014*/ 	.word	0x00000000


	//----- nvinfo : EIATTR_MIN_STACK_SIZE
	.align		4
.L_4:
        /*0018*/ 	.byte	0x04, 0x12
        /*001a*/ 	.short	(.L_6 - .L_5)
	.align		4
.L_5:
        /*001c*/ 	.word	index@(_Z10stencil_1DPiS_ii)
        /*0020*/ 	.word	0x00000000
.L_6:


//--------------------- .nv.compat                --------------------------
	.section	.nv.compat,"",@"SHT_CUDA_COMPAT_INFO"
	.align	4
        /*0000*/ 	.byte	0x02, 0x09, 0x00, 0x00, 0x02, 0x02, 0x01, 0x00, 0x02, 0x05, 0x05, 0x00, 0x03, 0x07, 0x01, 0x01
        /*0010*/ 	.byte	0x02, 0x03, 0x00, 0x00, 0x02, 0x06, 0x01, 0x00, 0x04, 0x0b, 0x08, 0x00, 0x09, 0x00, 0x00, 0x00
        /*0020*/ 	.byte	0x00, 0x00, 0x00, 0x00


//--------------------- .nv.info._Z10stencil_1DPiS_ii --------------------------
	.section	.nv.info._Z10stencil_1DPiS_ii,"",@"SHT_CUDA_INFO"
	.sectionflags	@""
	.align	4


	//----- nvinfo : EIATTR_CUDA_API_VERSION
	.align		4
        /*0000*/ 	.byte	0x04, 0x37
        /*0002*/ 	.short	(.L_8 - .L_7)
.L_7:
        /*0004*/ 	.word	0x00000082


	//----- nvinfo : EIATTR_KPARAM_INFO
	.align		4
.L_8:
        /*0008*/ 	.byte	0x04, 0x17
        /*000a*/ 	.short	(.L_10 - .L_9)
.L_9:
        /*000c*/ 	.word	0x00000000
        /*0010*/ 	.short	0x0003
        /*0012*/ 	.short	0x0014
        /*0014*/ 	.byte	0x00, 0xf0, 0x11, 0x00


	//----- nvinfo : EIATTR_KPARAM_INFO
	.align		4
.L_10:
        /*0018*/ 	.byte	0x04, 0x17
        /*001a*/ 	.short	(.L_12 - .L_11)
.L_11:
        /*001c*/ 	.word	0x00000000
        /*0020*/ 	.short	0x0002
        /*0022*/ 	.short	0x0010
        /*0024*/ 	.byte	0x00, 0xf0, 0x11, 0x00


	//----- nvinfo : EIATTR_KPARAM_INFO
	.align		4
.L_12:
        /*0028*/ 	.byte	0x04, 0x17
        /*002a*/ 	.short	(.L_14 - .L_13)
.L_13:
        /*002c*/ 	.word	0x00000000
        /*0030*/ 	.short	0x0001
        /*0032*/ 	.short	0x0008
        /*0034*/ 	.byte	0x00, 0xf5, 0x21, 0x00


	//----- nvinfo : EIATTR_KPARAM_INFO
	.align		4
.L_14:
        /*0038*/ 	.byte	0x04, 0x17
        /*003a*/ 	.short	(.L_16 - .L_15)
.L_15:
        /*003c*/ 	.word	0x00000000
        /*0040*/ 	.short	0x0000
        /*0042*/ 	.short	0x0000
        /*0044*/ 	.byte	0x00, 0xf5, 0x21, 0x00


	//----- nvinfo : EIATTR_SPARSE_MMA_MASK
	.align		4
.L_16:
        /*0048*/ 	.byte	0x03, 0x50
        /*004a*/ 	.short	0x0000


	//----- nvinfo : EIATTR_MAXREG_COUNT
	.align		4
        /*004c*/ 	.byte	0x03, 0x1b
        /*004e*/ 	.short	0x00ff


	//----- nvinfo : EIATTR_MERCURY_ISA_VERSION
	.align		4
        /*0050*/ 	.byte	0x03, 0x5f
        /*0052*/ 	.short	0x0101


	//----- nvinfo : EIATTR_VRC_CTA_INIT_COUNT
	.align		4
        /*0054*/ 	.byte	0x02, 0x4a
	.zero		1
	.zero		1


	//----- nvinfo : EIATTR_EXIT_INSTR_OFFSETS
	.align		4
        /*0058*/ 	.byte	0x04, 0x1c
        /*005a*/ 	.short	(.L_18 - .L_17)


	//   ....[0]....
.L_17:
        /*005c*/ 	.word	0x00000ac0


	//   ....[1]....
        /*0060*/ 	.word	0x00000b00


	//----- nvinfo : EIATTR_CRS_STACK_SIZE
	.align		4
.L_18:
        /*0064*/ 	.byte	0x04, 0x1e
        /*0066*/ 	.short	(.L_20 - .L_19)
.L_19:
        /*0068*/ 	.word	0x00000000


	//----- nvinfo : EIATTR_CBANK_PARAM_SIZE
	.align		4
.L_20:
        /*006c*/ 	.byte	0x03, 0x19
        /*006e*/ 	.short	0x0018


	//----- nvinfo : EIATTR_PARAM_CBANK
	.align		4
        /*0070*/ 	.byte	0x04, 0x0a
        /*0072*/ 	.short	(.L_22 - .L_21)
	.align		4
.L_21:
        /*0074*/ 	.word	index@(.nv.constant0._Z10stencil_1DPiS_ii)
        /*0078*/ 	.short	0x0380
        /*007a*/ 	.short	0x0018


	//----- nvinfo : EIATTR_SW_WAR
	.align		4
.L_22:
        /*007c*/ 	.byte	0x04, 0x36
        /*007e*/ 	.short	(.L_24 - .L_23)
.L_23:
        /*0080*/ 	.word	0x00000008
.L_24:


//--------------------- .nv.callgraph             --------------------------
	.section	.nv.callgraph,"",@"SHT_CUDA_CALLGRAPH"
	.align	4
	.sectionentsize	8
	.align		4
        /*0000*/ 	.word	0x00000000
	.align		4
        /*0004*/ 	.word	0xffffffff
	.align		4
        /*0008*/ 	.word	0x00000000
	.align		4
        /*000c*/ 	.word	0xfffffffe
	.align		4
        /*0010*/ 	.word	0x00000000
	.align		4
        /*0014*/ 	.word	0xfffffffd
	.align		4
        /*0018*/ 	.word	0x00000000
	.align		4
        /*001c*/ 	.word	0xfffffffc


//--------------------- .nv.constant3             --------------------------
	.section	.nv.constant3,"a",@progbits
	.align	4
.nv.constant3:
	.type		stencil,@object
	.size		stencil,(.L_0 - stencil)
stencil:
        /*0000*/ 	.byte	0x01, 0x00, 0x00, 0x00, 0x02, 0x00, 0x00, 0x00, 0x03, 0x00, 0x00, 0x00, 0x04, 0x00, 0x00, 0x00
        /*0010*/ 	.byte	0x05, 0x00, 0x00, 0x00
.L_0:


//--------------------- .text._Z10stencil_1DPiS_ii --------------------------
	.section	.text._Z10stencil_1DPiS_ii,"ax",@progbits
	.align	128
        .global         _Z10stencil_1DPiS_ii
        .type           _Z10stencil_1DPiS_ii,@function
        .size           _Z10stencil_1DPiS_ii,(.L_x_7 - _Z10stencil_1DPiS_ii)
        .other          _Z10stencil_1DPiS_ii,@"STO_CUDA_ENTRY STV_DEFAULT"
_Z10stencil_1DPiS_ii:
.text._Z10stencil_1DPiS_ii:
[----:B------:R-:W-:Y:S01]  /*0000*/  LDC R1, c[0x0][0x37c] ;  /* 0x0000df00ff017b82 */ /* 0x000fe20000000800 */
[----:B------:R-:W0:Y:S01]  /*0010*/  S2R R3, SR_TID.X ;  /* 0x0000000000037919 */ /* 0x000e220000002100 */
[----:B------:R-:W1:Y:S06]  /*0020*/  LDCU UR7, c[0x0][0x394] ;  /* 0x00007280ff0777ac */ /* 0x000e6c0008000800 */
[----:B------:R-:W0:Y:S01]  /*0030*/  S2UR UR4, SR_CTAID.X ;  /* 0x00000000000479c3 */ /* 0x000e220000002500 */
[----:B------:R-:W-:Y:S01]  /*0040*/  IMAD.MOV.U32 R16, RZ, RZ, RZ ;  /* 0x000000ffff107224 */ /* 0x000fe200078e00ff */
[----:B------:R-:W2:Y:S06]  /*0050*/  LDCU.64 UR8, c[0x0][0x358] ;  /* 0x00006b00ff0877ac */ /* 0x000eac0008000a00 */
[----:B------:R-:W0:Y:S01]  /*0060*/  LDC R0, c[0x0][0x360] ;  /* 0x0000d800ff007b82 */ /* 0x000e220000000800 */
[----:B-1----:R-:W-:Y:S01]  /*0070*/  UISETP.GE.AND UP0, UPT, UR7, URZ, UPT ;  /* 0x000000ff0700728c */ /* 0x002fe2000bf06270 */
[----:B0-----:R-:W-:-:S08]  /*0080*/  IMAD R0, R0, UR4, R3 ;  /* 0x0000000400007c24 */ /* 0x001fd0000f8e0203 */
[----:B--2---:R-:W-:Y:S05]  /*0090*/  BRA.U !UP0, `(.L_x_0) ;  /* 0x0000000908807547 */ /* 0x004fea000b800000 */
[----:B------:R-:W-:Y:S01]  /*00a0*/  UISETP.GE.U32.AND UP0, UPT, UR7, 0x4, UPT ;  /* 0x000000040700788c */ /* 0x000fe2000bf06070 */
[----:B------:R-:W-:Y:S01]  /*00b0*/  CS2R R16, SRZ ;  /* 0x0000000000107805 */ /* 0x000fe2000001ff00 */
[----:B------:R-:W-:-:S07]  /*00c0*/  UIADD3 UR4, UPT, UPT, -UR7, URZ, URZ ;  /* 0x000000ff07047290 */ /* 0x000fce000fffe1ff */
[----:B------:R-:W-:Y:S05]  /*00d0*/  BRA.U !UP0, `(.L_x_1) ;  /* 0x00000005083c7547 */ /* 0x000fea000b800000 */
[----:B------:R-:W-:Y:S01]  /*00e0*/  ULEA UR4, UR7, 0x1, 0x1 ;  /* 0x0000000107047891 */ /* 0x000fe2000f8e08ff */
[----:B------:R-:W-:Y:S02]  /*00f0*/  HFMA2 R18, -RZ, RZ, 0, 9.5367431640625e-07 ;  /* 0x00000010ff127431 */ /* 0x000fe400000001ff */
[----:B------:R-:W-:Y:S01]  /*0100*/  VIADD R19, R0, -UR7 ;  /* 0x8000000700137c36 */ /* 0x000fe20008000000 */
[----:B------:R-:W0:Y:S01]  /*0110*/  LDCU UR10, c[0x0][0x390] ;  /* 0x00007200ff0a77ac */ /* 0x000e220008000800 */
[----:B------:R-:W-:Y:S01]  /*0120*/  IMAD.MOV.U32 R16, RZ, RZ, RZ ;  /* 0x000000ffff107224 */ /* 0x000fe200078e00ff */
[----:B------:R-:W-:Y:S02]  /*0130*/  ULOP3.LUT UR4, UR4, 0xfffffff8, URZ, 0xc0, !UPT ;  /* 0xfffffff804047892 */ /* 0x000fe4000f8ec0ff */
[----:B------:R-:W-:Y:S02]  /*0140*/  UIADD3 UR5, UPT, UPT, -UR7, 0x3, URZ ;  /* 0x0000000307057890 */ /* 0x000fe4000fffe1ff */
[----:B------:R-:W-:-:S02]  /*0150*/  UIADD3 UR6, UPT, UPT, -UR4, URZ, URZ ;  /* 0x000000ff04067290 */ /* 0x000fc4000fffe1ff */
[----:B------:R-:W-:-:S10]  /*0160*/  MOV R17, UR4 ;  /* 0x0000000400117c02 */ /* 0x000fd40008000f00 */
.L_x_2:
[----:B0-----:R-:W-:-:S04]  /*0170*/  ISETP.GE.AND P6, PT, R19, UR10, PT ;  /* 0x0000000a13007c0c */ /* 0x001fc8000bfc6270 */
[----:B------:R-:W-:-:S13]  /*0180*/  ISETP.LT.OR P6, PT, R19, RZ, P6 ;  /* 0x000000ff1300720c */ /* 0x000fda00037c1670 */
[----:B------:R-:W0:Y:S02]  /*0190*/  @!P6 LDC.64 R2, c[0x0][0x380] ;  /* 0x0000e000ff02eb82 */ /* 0x000e240000000a00 */
[----:B0-----:R-:W-:-:S06]  /*01a0*/  @!P6 IMAD.WIDE.U32 R2, R19, 0x4, R2 ;  /* 0x000000041302e825 */ /* 0x001fcc00078e0002 */
[----:B------:R-:W2:Y:S01]  /*01b0*/  @!P6 LDG.E R3, desc[UR8][R2.64] ;  /* 0x000000080203e981 */ /* 0x000ea2000c1e1900 */
[C---:B------:R-:W-:Y:S01]  /*01c0*/  VIADD R11, R19.reuse, 0x1 ;  /* 0x00000001130b7836 */ /* 0x040fe20000000000 */
[----:B------:R-:W2:Y:S01]  /*01d0*/  @!P6 LDC R4, c[0x3][R18+-0x10] ;  /* 0x00fffc001204eb82 */ /* 0x000ea20000000800 */
[C---:B------:R-:W-:Y:S01]  /*01e0*/  IADD3 R20, PT, PT, R19.reuse, 0x2, RZ ;  /* 0x0000000213147810 */ /* 0x040fe20007ffe0ff */
[C---:B------:R-:W-:Y:S01]  /*01f0*/  VIADD R29, R19.reuse, 0x3 ;  /* 0x00000003131d7836 */ /* 0x040fe20000000000 */
[C---:B------:R-:W-:Y:S01]  /*0200*/  IADD3 R27, PT, PT, R19.reuse, 0x4, RZ ;  /* 0x00000004131b7810 */ /* 0x040fe20007ffe0ff */
[----:B------:R-:W-:Y:S01]  /*0210*/  VIADD R25, R19, 0x5 ;  /* 0x0000000513197836 */ /* 0x000fe20000000000 */
[----:B------:R-:W-:Y:S01]  /*0220*/  ISETP.GE.AND P0, PT, R11, UR10, PT ;  /* 0x0000000a0b007c0c */ /* 0x000fe2000bf06270 */
[----:B------:R-:W-:Y:S01]  /*0230*/  VIADD R21, R19, 0x7 ;  /* 0x0000000713157836 */ /* 0x000fe20000000000 */
[----:B------:R-:W-:Y:S02]  /*0240*/  ISETP.GE.AND P4, PT, R20, UR10, PT ;  /* 0x0000000a14007c0c */ /* 0x000fe4000bf86270 */
[----:B------:R-:W-:-:S02]  /*0250*/  ISETP.LT.OR P0, PT, R11, RZ, P0 ;  /* 0x000000ff0b00720c */ /* 0x000fc40000701670 */
[----:B------:R-:W-:Y:S02]  /*0260*/  ISETP.GE.AND P3, PT, R29, UR10, PT ;  /* 0x0000000a1d007c0c */ /* 0x000fe4000bf66270 */
[----:B------:R-:W-:Y:S02]  /*0270*/  ISETP.LT.OR P4, PT, R20, RZ, P4 ;  /* 0x000000ff1400720c */ /* 0x000fe40002781670 */
[----:B------:R-:W-:Y:S02]  /*0280*/  ISETP.GE.AND P2, PT, R27, UR10, PT ;  /* 0x0000000a1b007c0c */ /* 0x000fe4000bf46270 */
[----:B------:R-:W-:Y:S02]  /*0290*/  ISETP.LT.OR P3, PT, R29, RZ, P3 ;  /* 0x000000ff1d00720c */ /* 0x000fe40001f61670 */
[----:B------:R-:W-:Y:S02]  /*02a0*/  IADD3 R23, PT, PT, R19, 0x6, RZ ;  /* 0x0000000613177810 */ /* 0x000fe40007ffe0ff */
[----:B------:R-:W-:Y:S01]  /*02b0*/  ISETP.GE.AND P1, PT, R25, UR10, PT ;  /* 0x0000000a19007c0c */ /* 0x000fe2000bf26270 */
[----:B------:R-:W0:Y:S01]  /*02c0*/  @!P0 LDC.64 R14, c[0x0][0x380] ;  /* 0x0000e000ff0e8b82 */ /* 0x000e220000000a00 */
[----:B------:R-:W-:-:S02]  /*02d0*/  ISETP.LT.OR P2, PT, R27, RZ, P2 ;  /* 0x000000ff1b00720c */ /* 0x000fc40001741670 */
[----:B------:R-:W-:Y:S02]  /*02e0*/  ISETP.GE.AND P5, PT, R23, UR10, PT ;  /* 0x0000000a17007c0c */ /* 0x000fe4000bfa6270 */
[----:B------:R-:W-:Y:S02]  /*02f0*/  ISETP.LT.OR P1, PT, R25, RZ, P1 ;  /* 0x000000ff1900720c */ /* 0x000fe40000f21670 */
[----:B------:R-:W-:Y:S01]  /*0300*/  ISETP.LT.OR P5, PT, R23, RZ, P5 ;  /* 0x000000ff1700720c */ /* 0x000fe20002fa1670 */
[----:B------:R-:W1:Y:S08]  /*0310*/  @!P4 LDC.64 R12, c[0x0][0x380] ;  /* 0x0000e000ff0ccb82 */ /* 0x000e700000000a00 */
[----:B------:R-:W3:Y:S08]  /*0320*/  @!P3 LDC.64 R8, c[0x0][0x380] ;  /* 0x0000e000ff08bb82 */ /* 0x000ef00000000a00 */
[----:B------:R-:W4:Y:S01]  /*0330*/  @!P5 LDC.64 R6, c[0x0][0x380] ;  /* 0x0000e000ff06db82 */ /* 0x000f220000000a00 */
[----:B0-----:R-:W-:-:S06]  /*0340*/  @!P0 IMAD.WIDE.U32 R14, R11, 0x4, R14 ;  /* 0x000000040b0e8825 */ /* 0x001fcc00078e000e */
[----:B------:R0:W5:Y:S01]  /*0350*/  @!P0 LDG.E R15, desc[UR8][R14.64] ;  /* 0x000000080e0f8981 */ /* 0x000162000c1e1900 */
[----:B-1----:R-:W-:-:S06]  /*0360*/  @!P4 IMAD.WIDE.U32 R12, R20, 0x4, R12 ;  /* 0x00000004140cc825 */ /* 0x002fcc00078e000c */
[----:B------:R1:W5:Y:S01]  /*0370*/  @!P4 LDG.E R13, desc[UR8][R12.64] ;  /* 0x000000080c0dc981 */ /* 0x000362000c1e1900 */
[----:B---3--:R-:W-:-:S06]  /*0380*/  @!P3 IMAD.WIDE.U32 R8, R29, 0x4, R8 ;  /* 0x000000041d08b825 */ /* 0x008fcc00078e0008 */
[----:B------:R3:W5:Y:S01]  /*0390*/  @!P3 LDG.E R9, desc[UR8][R8.64] ;  /* 0x000000080809b981 */ /* 0x000762000c1e1900 */
[----:B----4-:R-:W-:-:S06]  /*03a0*/  @!P5 IMAD.WIDE.U32 R6, R23, 0x4, R6 ;  /* 0x000000041706d825 */ /* 0x010fcc00078e0006 */
[----:B------:R-:W4:Y:S01]  /*03b0*/  @!P5 LDG.E R7, desc[UR8][R6.64] ;  /* 0x000000080607d981 */ /* 0x000f22000c1e1900 */
[----:B--2---:R-:W-:Y:S01]  /*03c0*/  @!P6 IMAD R16, R3, R4, R16 ;  /* 0x000000040310e224 */ /* 0x004fe200078e0210 */
[C---:B------:R-:W-:Y:S01]  /*03d0*/  ISETP.GE.AND P6, PT, R21.reuse, UR10, PT ;  /* 0x0000000a15007c0c */ /* 0x040fe2000bfc6270 */
[----:B------:R-:W2:Y:S03]  /*03e0*/  @!P2 LDC.64 R2, c[0x0][0x380] ;  /* 0x0000e000ff02ab82 */ /* 0x000ea60000000a00 */
[----:B------:R-:W-:-:S05]  /*03f0*/  ISETP.LT.OR P6, PT, R21, RZ, P6 ;  /* 0x000000ff1500720c */ /* 0x000fca00037c1670 */
[----:B------:R-:W0:Y:S08]  /*0400*/  @!P1 LDC.64 R4, c[0x0][0x380] ;  /* 0x0000e000ff049b82 */ /* 0x000e300000000a00 */
[----:B------:R-:W1:Y:S01]  /*0410*/  @!P6 LDC.64 R10, c[0x0][0x380] ;  /* 0x0000e000ff0aeb82 */ /* 0x000e620000000a00 */
[----:B--2---:R-:W-:-:S06]  /*0420*/  @!P2 IMAD.WIDE.U32 R2, R27, 0x4, R2 ;  /* 0x000000041b02a825 */ /* 0x004fcc00078e0002 */
[----:B------:R2:W4:Y:S01]  /*0430*/  @!P2 LDG.E R3, desc[UR8][R2.64] ;  /* 0x000000080203a981 */ /* 0x000522000c1e1900 */
[----:B0-----:R-:W-:-:S06]  /*0440*/  @!P1 IMAD.WIDE.U32 R4, R25, 0x4, R4 ;  /* 0x0000000419049825 */ /* 0x001fcc00078e0004 */
[----:B------:R0:W4:Y:S01]  /*0450*/  @!P1 LDG.E R5, desc[UR8][R4.64] ;  /* 0x0000000804059981 */ /* 0x000122000c1e1900 */
[----:B-1----:R-:W-:-:S06]  /*0460*/  @!P6 IMAD.WIDE.U32 R10, R21, 0x4, R10 ;  /* 0x00000004150ae825 */ /* 0x002fcc00078e000a */
[----:B------:R-:W4:Y:S01]  /*0470*/  @!P6 LDG.E R11, desc[UR8][R10.64] ;  /* 0x000000080a0be981 */ /* 0x000f22000c1e1900 */
[----:B------:R-:W5:Y:S08]  /*0480*/  @!P0 LDC R14, c[0x3][R18+-0xc] ;  /* 0x00fffd00120e8b82 */ /* 0x000f700000000800 */
[----:B------:R-:W1:Y:S08]  /*0490*/  @!P4 LDC R12, c[0x3][R18+-0x8] ;  /* 0x00fffe00120ccb82 */ /* 0x000e700000000800 */
[----:B------:R-:W0:Y:S08]  /*04a0*/  @!P3 LDC R20, c[0x3][R18+-0x4] ;  /* 0x00ffff001214bb82 */ /* 0x000e300000000800 */
[----:B---3--:R3:W4:Y:S08]  /*04b0*/  @!P2 LDC R8, c[0x3][R18] ;  /* 0x00c000001208ab82 */ /* 0x0087300000000800 */
[----:B------:R3:W4:Y:S01]  /*04c0*/  @!P1 LDC R21, c[0x3][R18+0x4] ;  /* 0x00c0010012159b82 */ /* 0x0007220000000800 */
[----:B-----5:R-:W-:-:S07]  /*04d0*/  @!P0 IMAD R16, R15, R14, R16 ;  /* 0x0000000e0f108224 */ /* 0x020fce00078e0210 */
[----:B--2---:R3:W2:Y:S01]  /*04e0*/  @!P5 LDC R2, c[0x3][R18+0x8] ;  /* 0x00c002001202db82 */ /* 0x0046a20000000800 */
[----:B-1----:R-:W-:-:S07]  /*04f0*/  @!P4 IMAD R16, R13, R12, R16 ;  /* 0x0000000c0d10c224 */ /* 0x002fce00078e0210 */
[----:B0-----:R3:W0:Y:S01]  /*0500*/  @!P6 LDC R4, c[0x3][R18+0xc] ;  /* 0x00c003001204eb82 */ /* 0x0016220000000800 */
[----:B------:R-:W-:Y:S01]  /*0510*/  @!P3 IMAD R16, R9, R20, R16 ;  /* 0x000000140910b224 */ /* 0x000fe200078e0210 */
[----:B------:R-:W-:-:S04]  /*0520*/  UIADD3 UR6, UPT, UPT, UR6, 0x8, URZ ;  /* 0x0000000806067890 */ /* 0x000fc8000fffe0ff */
[----:B------:R-:W-:Y:S01]  /*0530*/  UISETP.NE.AND UP0, UPT, UR6, URZ, UPT ;  /* 0x000000ff0600728c */ /* 0x000fe2000bf05270 */
[----:B------:R-:W-:Y:S01]  /*0540*/  IADD3 R19, PT, PT, R19, 0x8, RZ ;  /* 0x0000000813137810 */ /* 0x000fe20007ffe0ff */
[----:B---3--:R-:W-:Y:S01]  /*0550*/  VIADD R18, R18, 0x20 ;  /* 0x0000002012127836 */ /* 0x008fe20000000000 */
[----:B------:R-:W-:Y:S01]  /*0560*/  UIADD3 UR5, UPT, UPT, UR5, 0x8, URZ ;  /* 0x0000000805057890 */ /* 0x000fe2000fffe0ff */
[----:B----4-:R-:W-:-:S04]  /*0570*/  @!P2 IMAD R16, R3, R8, R16 ;  /* 0x000000080310a224 */ /* 0x010fc800078e0210 */
[----:B------:R-:W-:-:S04]  /*0580*/  @!P1 IMAD R16, R5, R21, R16 ;  /* 0x0000001505109224 */ /* 0x000fc800078e0210 */
[----:B--2---:R-:W-:-:S04]  /*0590*/  @!P5 IMAD R16, R7, R2, R16 ;  /* 0x000000020710d224 */ /* 0x004fc800078e0210 */
[----:B0-----:R-:W-:Y:S01]  /*05a0*/  @!P6 IMAD R16, R11, R4, R16 ;  /* 0x000000040b10e224 */ /* 0x001fe200078e0210 */
[----:B------:R-:W-:Y:S06]  /*05b0*/  BRA.U UP0, `(.L_x_2) ;  /* 0xfffffff900ec7547 */ /* 0x000fec000b83ffff */
[----:B------:R-:W-:-:S12]  /*05c0*/  UIADD3 UR4, UPT, UPT, UR5, -0x3, URZ ;  /* 0xfffffffd05047890 */ /* 0x000fd8000fffe0ff */
.L_x_1:
[----:B------:R-:W0:Y:S01]  /*05d0*/  LDCU UR6, c[0x0][0x394] ;  /* 0x00007280ff0677ac */ /* 0x000e220008000800 */
[----:B------:R-:W1:Y:S01]  /*05e0*/  LDCU UR7, c[0x0][0x390] ;  /* 0x00007200ff0777ac */ /* 0x000e620008000800 */
[----:B0-----:R-:W-:Y:S02]  /*05f0*/  USHF.L.U32 UR5, UR6, 0x1, URZ ;  /* 0x0000000106057899 */ /* 0x001fe400080006ff */
[----:B------:R-:W-:Y:S02]  /*0600*/  ULOP3.LUT UR6, UR6, 0x1, URZ, 0xc0, !UPT ;  /* 0x0000000106067892 */ /* 0x000fe4000f8ec0ff */
[----:B------:R-:W-:Y:S02]  /*0610*/  ULOP3.LUT UR5, UR5, 0x6, URZ, 0xc0, !UPT ;  /* 0x0000000605057892 */ /* 0x000fe4000f8ec0ff */
[----:B------:R-:W-:Y:S02]  /*0620*/  UISETP.NE.U32.AND UP1, UPT, UR6, 0x1, UPT ;  /* 0x000000010600788c */ /* 0x000fe4000bf25070 */
[----:B------:R-:W-:-:S09]  /*0630*/  UISETP.GE.U32.AND UP0, UPT, UR5, 0x3, UPT ;  /* 0x000000030500788c */ /* 0x000fd2000bf06070 */
[----:B-1----:R-:W-:Y:S05]  /*0640*/  BRA.U !UP0, `(.L_x_3) ;  /* 0x0000000108907547 */ /* 0x002fea000b800000 */
[----:B------:R-:W0:Y:S01]  /*0650*/  LDCU UR5, c[0x0][0x390] ;  /* 0x00007200ff0577ac */ /* 0x000e220008000800 */
[----:B------:R-:W-:-:S04]  /*0660*/  IADD3 R11, PT, PT, R0, UR4, RZ ;  /* 0x00000004000b7c10 */ /* 0x000fc8000fffe0ff */
[C---:B------:R-:W-:Y:S01]  /*0670*/  IADD3 R15, PT, PT, R11.reuse, 0x2, RZ ;  /* 0x000000020b0f7810 */ /* 0x040fe20007ffe0ff */
[C---:B------:R-:W-:Y:S02]  /*0680*/  VIADD R13, R11.reuse, 0x1 ;  /* 0x000000010b0d7836 */ /* 0x040fe40000000000 */
[C---:B------:R-:W-:Y:S01]  /*0690*/  VIADD R19, R11.reuse, 0x3 ;  /* 0x000000030b137836 */ /* 0x040fe20000000000 */
[----:B0-----:R-:W-:Y:S02]  /*06a0*/  ISETP.GE.AND P0, PT, R11, UR5, PT ;  /* 0x000000050b007c0c */ /* 0x001fe4000bf06270 */
[----:B------:R-:W-:Y:S02]  /*06b0*/  ISETP.GE.AND P1, PT, R13, UR5, PT ;  /* 0x000000050d007c0c */ /* 0x000fe4000bf26270 */
[----:B------:R-:W-:Y:S02]  /*06c0*/  ISETP.LT.OR P0, PT, R11, RZ, P0 ;  /* 0x000000ff0b00720c */ /* 0x000fe40000701670 */
[----:B------:R-:W-:-:S02]  /*06d0*/  ISETP.GE.AND P2, PT, R15, UR5, PT ;  /* 0x000000050f007c0c */ /* 0x000fc4000bf46270 */
[----:B------:R-:W-:Y:S02]  /*06e0*/  ISETP.LT.OR P1, PT, R13, RZ, P1 ;  /* 0x000000ff0d00720c */ /* 0x000fe40000f21670 */
[----:B------:R-:W-:Y:S02]  /*06f0*/  ISETP.GE.AND P3, PT, R19, UR5, PT ;  /* 0x0000000513007c0c */ /* 0x000fe4000bf66270 */
[----:B------:R-:W-:Y:S02]  /*0700*/  ISETP.LT.OR P2, PT, R15, RZ, P2 ;  /* 0x000000ff0f00720c */ /* 0x000fe40001741670 */
[----:B------:R-:W-:-:S03]  /*0710*/  ISETP.LT.OR P3, PT, R19, RZ, P3 ;  /* 0x000000ff1300720c */ /* 0x000fc60001f61670 */
[----:B------:R-:W0:Y:S08]  /*0720*/  @!P0 LDC.64 R4, c[0x0][0x380] ;  /* 0x0000e000ff048b82 */ /* 0x000e300000000a00 */
[----:B------:R-:W1:Y:S08]  /*0730*/  @!P1 LDC.64 R6, c[0x0][0x380] ;  /* 0x0000e000ff069b82 */ /* 0x000e700000000a00 */
[----:B------:R-:W2:Y:S08]  /*0740*/  @!P2 LDC.64 R8, c[0x0][0x380] ;  /* 0x0000e000ff08ab82 */ /* 0x000eb00000000a00 */
[----:B------:R-:W3:Y:S01]  /*0750*/  @!P3 LDC.64 R2, c[0x0][0x380] ;  /* 0x0000e000ff02bb82 */ /* 0x000ee20000000a00 */
[----:B0-----:R-:W-:-:S06]  /*0760*/  @!P0 IMAD.WIDE.U32 R4, R11, 0x4, R4 ;  /* 0x000000040b048825 */ /* 0x001fcc00078e0004 */
[----:B------:R-:W4:Y:S01]  /*0770*/  @!P0 LDG.E R5, desc[UR8][R4.64] ;  /* 0x0000000804058981 */ /* 0x000f22000c1e1900 */
[----:B-1----:R-:W-:-:S06]  /*0780*/  @!P1 IMAD.WIDE.U32 R6, R13, 0x4, R6 ;  /* 0x000000040d069825 */ /* 0x002fcc00078e0006 */
[----:B------:R-:W5:Y:S01]  /*0790*/  @!P1 LDG.E R7, desc[UR8][R6.64] ;  /* 0x0000000806079981 */ /* 0x000f62000c1e1900 */
[----:B--2---:R-:W-:-:S06]  /*07a0*/  @!P2 IMAD.WIDE.U32 R8, R15, 0x4, R8 ;  /* 0x000000040f08a825 */ /* 0x004fcc00078e0008 */
[----:B------:R-:W2:Y:S01]  /*07b0*/  @!P2 LDG.E R9, desc[UR8][R8.64] ;  /* 0x000000080809a981 */ /* 0x000ea2000c1e1900 */
[----:B---3--:R-:W-:-:S06]  /*07c0*/  @!P3 IMAD.WIDE.U32 R2, R19, 0x4, R2 ;  /* 0x000000041302b825 */ /* 0x008fcc00078e0002 */
[----:B------:R-:W3:Y:S01]  /*07d0*/  @!P3 LDG.E R3, desc[UR8][R2.64] ;  /* 0x000000080203b981 */ /* 0x000ee2000c1e1900 */
[----:B------:R-:W-:-:S04]  /*07e0*/  SHF.L.U32 R10, R17, 0x2, RZ ;  /* 0x00000002110a7819 */ /* 0x000fc800000006ff */
[----:B------:R-:W4:Y:S08]  /*07f0*/  @!P0 LDC R11, c[0x3][R10] ;  /* 0x00c000000a0b8b82 */ /* 0x000f300000000800 */
[----:B------:R-:W5:Y:S08]  /*0800*/  @!P1 LDC R12, c[0x3][R10+0x4] ;  /* 0x00c001000a0c9b82 */ /* 0x000f700000000800 */
[----:B------:R-:W2:Y:S08]  /*0810*/  @!P2 LDC R13, c[0x3][R10+0x8] ;  /* 0x00c002000a0dab82 */ /* 0x000eb00000000800 */
[----:B------:R-:W3:Y:S01]  /*0820*/  @!P3 LDC R14, c[0x3][R10+0xc] ;  /* 0x00c003000a0ebb82 */ /* 0x000ee20000000800 */
[----:B------:R-:W-:Y:S01]  /*0830*/  VIADD R17, R17, 0x4 ;  /* 0x0000000411117836 */ /* 0x000fe20000000000 */
[----:B------:R-:W-:Y:S01]  /*0840*/  UIADD3 UR4, UPT, UPT, UR4, 0x4, URZ ;  /* 0x0000000404047890 */ /* 0x000fe2000fffe0ff */
[----:B----4-:R-:W-:-:S04]  /*0850*/  @!P0 IMAD R16, R5, R11, R16 ;  /* 0x0000000b05108224 */ /* 0x010fc800078e0210 */
[----:B-----5:R-:W-:-:S04]  /*0860*/  @!P1 IMAD R16, R7, R12, R16 ;  /* 0x0000000c07109224 */ /* 0x020fc800078e0210 */
[----:B--2---:R-:W-:-:S04]  /*0870*/  @!P2 IMAD R16, R9, R13, R16 ;  /* 0x0000000d0910a224 */ /* 0x004fc800078e0210 */
[----:B---3--:R-:W-:-:S07]  /*0880*/  @!P3 IMAD R16, R3, R14, R16 ;  /* 0x0000000e0310b224 */ /* 0x008fce00078e0210 */
.L_x_3:
[----:B------:R-:W-:Y:S05]  /*0890*/  BRA.U UP1, `(.L_x_4) ;  /* 0x0000000101507547 */ /* 0x000fea000b800000 */
[----:B------:R-:W0:Y:S01]  /*08a0*/  LDCU UR5, c[0x0][0x390] ;  /* 0x00007200ff0577ac */ /* 0x000e220008000800 */
[----:B------:R-:W-:-:S05]  /*08b0*/  IADD3 R9, PT, PT, R0, UR4, RZ ;  /* 0x0000000400097c10 */ /* 0x000fca000fffe0ff */
[C---:B------:R-:W-:Y:S01]  /*08c0*/  VIADD R7, R9.reuse, 0x1 ;  /* 0x0000000109077836 */ /* 0x040fe20000000000 */
[----:B0-----:R-:W-:-:S04]  /*08d0*/  ISETP.GE.AND P0, PT, R9, UR5, PT ;  /* 0x0000000509007c0c */ /* 0x001fc8000bf06270 */
[----:B------:R-:W-:Y:S02]  /*08e0*/  ISETP.GE.AND P1, PT, R7, UR5, PT ;  /* 0x0000000507007c0c */ /* 0x000fe4000bf26270 */
[----:B------:R-:W-:Y:S02]  /*08f0*/  ISETP.LT.OR P0, PT, R9, RZ, P0 ;  /* 0x000000ff0900720c */ /* 0x000fe40000701670 */
[----:B------:R-:W-:-:S11]  /*0900*/  ISETP.LT.OR P1, PT, R7, RZ, P1 ;  /* 0x000000ff0700720c */ /* 0x000fd60000f21670 */
[----:B------:R-:W0:Y:S08]  /*0910*/  @!P0 LDC.64 R2, c[0x0][0x380] ;  /* 0x0000e000ff028b82 */ /* 0x000e300000000a00 */
[----:B------:R-:W1:Y:S01]  /*0920*/  @!P1 LDC.64 R4, c[0x0][0x380] ;  /* 0x0000e000ff049b82 */ /* 0x000e620000000a00 */
[----:B0-----:R-:W-:-:S06]  /*0930*/  @!P0 IMAD.WIDE.U32 R2, R9, 0x4, R2 ;  /* 0x0000000409028825 */ /* 0x001fcc00078e0002 */
[----:B------:R-:W2:Y:S01]  /*0940*/  @!P0 LDG.E R3, desc[UR8][R2.64] ;  /* 0x0000000802038981 */ /* 0x000ea2000c1e1900 */
[----:B-1----:R-:W-:-:S06]  /*0950*/  @!P1 IMAD.WIDE.U32 R4, R7, 0x4, R4 ;  /* 0x0000000407049825 */ /* 0x002fcc00078e0004 */
[----:B------:R-:W3:Y:S01]  /*0960*/  @!P1 LDG.E R5, desc[UR8][R4.64] ;  /* 0x0000000804059981 */ /* 0x000ee2000c1e1900 */
[----:B------:R-:W-:-:S04]  /*0970*/  SHF.L.U32 R8, R17, 0x2, RZ ;  /* 0x0000000211087819 */ /* 0x000fc800000006ff */
[----:B------:R-:W2:Y:S08]  /*0980*/  @!P0 LDC R6, c[0x3][R8] ;  /* 0x00c0000008068b82 */ /* 0x000eb00000000800 */
[----:B------:R-:W3:Y:S01]  /*0990*/  @!P1 LDC R7, c[0x3][R8+0x4] ;  /* 0x00c0010008079b82 */ /* 0x000ee20000000800 */
[----:B------:R-:W-:Y:S01]  /*09a0*/  VIADD R17, R17, 0x2 ;  /* 0x0000000211117836 */ /* 0x000fe20000000000 */
[----:B------:R-:W-:Y:S01]  /*09b0*/  UIADD3 UR4, UPT, UPT, UR4, 0x2, URZ ;  /* 0x0000000204047890 */ /* 0x000fe2000fffe0ff */
[----:B--2---:R-:W-:-:S04]  /*09c0*/  @!P0 IMAD R16, R3, R6, R16 ;  /* 0x0000000603108224 */ /* 0x004fc800078e0210 */
[----:B---3--:R-:W-:-:S07]  /*09d0*/  @!P1 IMAD R16, R5, R7, R16 ;  /* 0x0000000705109224 */ /* 0x008fce00078e0210 */
.L_x_4:
[----:B------:R-:W-:Y:S01]  /*09e0*/  IADD3 R5, PT, PT, R0, UR4, RZ ;  /* 0x0000000400057c10 */ /* 0x000fe2000fffe0ff */
[----:B------:R-:W-:Y:S03]  /*09f0*/  BSSY.RECONVERGENT B0, `(.L_x_0) ;  /* 0x000000a000007945 */ /* 0x000fe60003800200 */
[----:B------:R-:W-:-:S04]  /*0a00*/  ISETP.GE.AND P0, PT, R5, UR7, PT ;  /* 0x0000000705007c0c */ /* 0x000fc8000bf06270 */
[----:B------:R-:W-:-:S13]  /*0a10*/  ISETP.LT.OR P0, PT, R5, RZ, P0 ;  /* 0x000000ff0500720c */ /* 0x000fda0000701670 */
[----:B------:R-:W-:Y:S05]  /*0a20*/  @P0 BRA `(.L_x_5) ;  /* 0x0000000000180947 */ /* 0x000fea0003800000 */
[----:B------:R-:W0:Y:S02]  /*0a30*/  LDC.64 R2, c[0x0][0x380] ;  /* 0x0000e000ff027b82 */ /* 0x000e240000000a00 */
[----:B0-----:R-:W-:-:S06]  /*0a40*/  IMAD.WIDE.U32 R2, R5, 0x4, R2 ;  /* 0x0000000405027825 */ /* 0x001fcc00078e0002 */
[----:B------:R-:W2:Y:S01]  /*0a50*/  LDG.E R3, desc[UR8][R2.64] ;  /* 0x0000000802037981 */ /* 0x000ea2000c1e1900 */
[----:B------:R-:W-:-:S06]  /*0a60*/  SHF.L.U32 R17, R17, 0x2, RZ ;  /* 0x0000000211117819 */ /* 0x000fcc00000006ff */
[----:B------:R-:W2:Y:S02]  /*0a70*/  LDC R17, c[0x3][R17] ;  /* 0x00c0000011117b82 */ /* 0x000ea40000000800 */
[----:B--2---:R-:W-:-:S07]  /*0a80*/  IMAD R16, R3, R17, R16 ;  /* 0x0000001103107224 */ /* 0x004fce00078e0210 */
.L_x_5:
[----:B------:R-:W-:Y:S05]  /*0a90*/  BSYNC.RECONVERGENT B0 ;  /* 0x0000000000007941 */ /* 0x000fea0003800200 */
.L_x_0:
[----:B------:R-:W0:Y:S02]  /*0aa0*/  LDCU UR4, c[0x0][0x390] ;  /* 0x00007200ff0477ac */ /* 0x000e240008000800 */
[----:B0-----:R-:W-:-:S13]  /*0ab0*/  ISETP.GE.AND P0, PT, R0, UR4, PT ;  /* 0x0000000400007c0c */ /* 0x001fda000bf06270 */
[----:B------:R-:W-:Y:S05]  /*0ac0*/  @P0 EXIT ;  /* 0x000000000000094d */ /* 0x000fea0003800000 */
[----:B------:R-:W0:Y:S02]  /*0ad0*/  LDC.64 R2, c[0x0][0x388] ;  /* 0x0000e200ff027b82 */ /* 0x000e240000000a00 */
[----:B0-----:R-:W-:-:S05]  /*0ae0*/  IMAD.WIDE R2, R0, 0x4, R2 ;  /* 0x0000000400027825 */ /* 0x001fca00078e0202 */
[----:B------:R-:W-:Y:S01]  /*0af0*/  STG.E desc[UR8][R2.64], R16 ;  /* 0x0000001002007986 */ /* 0x000fe2000c101908 */
[----:B------:R-:W-:Y:S05]  /*0b00*/  EXIT ;  /* 0x000000000000794d */ /* 0x000fea0003800000 */
.L_x_6:
[----:B------:R-:W-:-:S00]  /*0b10*/  BRA `(.L_x_6) ;  /* 0xfffffffc00fc7947 */ /* 0x000fc0000383ffff */
[----:B------:R-:W-:-:S00]  /*0b20*/  NOP ;  /* 0x0000000000007918 */ /* 0x000fc00000000000 */
        /* <DEDUP_REMOVED lines=13> */
.L_x_7:


//--------------------- .nv.shared.reserved.0     --------------------------
	.section	.nv.shared.reserved.0,"aw",@nobits
	.weak		__nv_reservedSMEM_offset_0_alias
	.size		__nv_reservedSMEM_offset_0_alias, 0, 64
	.other		__nv_reservedSMEM_offset_0_alias,@"STO_CUDA_RESERVED_SHARED STV_DEFAULT"
__nv_reservedSMEM_offset_0_alias:
	.zero		0
	.zero		64


//--------------------- .nv.constant0._Z10stencil_1DPiS_ii --------------------------
	.section	.nv.constant0._Z10stencil_1DPiS_ii,"a",@progbits
	.sectionflags	@""
	.align	4
.nv.constant0._Z10stencil_1DPiS_ii:
	.zero		920


//--------------------- SYMBOLS --------------------------

	.type		.nv.reservedSmem.offset0,@object
	.size		.nv.reservedSmem.offset0,0x4
